//
// Generated by NVIDIA NVVM Compiler
//
// Compiler Build ID: CL-36424714
// Cuda compilation tools, release 13.0, V13.0.88
// Based on NVVM 20.0.0
//

.version 9.0
.target sm_100
.address_size 64

	// .globl	_Z24layernorm_forward_kernelPfS_S_PKfS1_S1_ii

.visible .entry _Z24layernorm_forward_kernelPfS_S_PKfS1_S1_ii(
	.param .u64 .ptr .align 1 _Z24layernorm_forward_kernelPfS_S_PKfS1_S1_ii_param_0,
	.param .u64 .ptr .align 1 _Z24layernorm_forward_kernelPfS_S_PKfS1_S1_ii_param_1,
	.param .u64 .ptr .align 1 _Z24layernorm_forward_kernelPfS_S_PKfS1_S1_ii_param_2,
	.param .u64 .ptr .align 1 _Z24layernorm_forward_kernelPfS_S_PKfS1_S1_ii_param_3,
	.param .u64 .ptr .align 1 _Z24layernorm_forward_kernelPfS_S_PKfS1_S1_ii_param_4,
	.param .u64 .ptr .align 1 _Z24layernorm_forward_kernelPfS_S_PKfS1_S1_ii_param_5,
	.param .u32 _Z24layernorm_forward_kernelPfS_S_PKfS1_S1_ii_param_6,
	.param .u32 _Z24layernorm_forward_kernelPfS_S_PKfS1_S1_ii_param_7
)
{


	ret;

}


// ===== COMPILED SASS (sm_100) =====

	.target	sm_100

	.elftype	@"ET_EXEC"


//--------------------- .note.nv.tkinfo           --------------------------
	.section	.note.nv.tkinfo,"",@"SHT_NOTE"
	.sectionflags	@"SHF_NOTE_NV_TKINFO"
	.tkinfo
        /*0018*/ 	.word	0x00000002
        /*0030*/ 	.string	""
        /*0030*/ 	.string	"ptxas"
        /*0030*/ 	.string	"Cuda compilation tools, release 13.0, V13.0.88"
        /*0030*/ 	.string	"Build cuda_13.0.r13.0/compiler.36424714_0"
        /*0030*/ 	.string	"-arch sm_100 -m 64 "



//--------------------- .note.nv.cuinfo           --------------------------
	.section	.note.nv.cuinfo,"",@"SHT_NOTE"
	.sectionflags	@"SHF_NOTE_NV_CUINFO"
        /*0018*/ 	.short	0x0002
        /*001a*/ 	.short	0x0064
        /*001c*/ 	.short	0x0082
	.zero		2


//--------------------- .nv.info                  --------------------------
	.section	.nv.info,"",@"SHT_CUDA_INFO"
	.align	4


	//----- nvinfo : EIATTR_REGCOUNT
	.align		4
        /*0000*/ 	.byte	0x04, 0x2f
        /*0002*/ 	.short	(.L_1 - .L_0)
	.align		4
.L_0:
        /*0004*/ 	.word	index@(_Z24layernorm_forward_kernelPfS_S_PKfS1_S1_ii)
        /*0008*/ 	.word	0x00000004


	//----- nvinfo : EIATTR_FRAME_SIZE
	.align		4
.L_1:
        /*000c*/ 	.byte	0x04, 0x11
        /*000e*/ 	.short	(.L_3 - .L_2)
	.align		4
.L_2:
        /*0010*/ 	.word	index@(_Z24layernorm_forward_kernelPfS_S_PKfS1_S1_ii)
        /*0014*/ 	.word	0x00000000


	//----- nvinfo : EIATTR_MIN_STACK_SIZE
	.align		4
.L_3:
        /*0018*/ 	.byte	0x04, 0x12
        /*001a*/ 	.short	(.L_5 - .L_4)
	.align		4
.L_4:
        /*001c*/ 	.word	index@(_Z24layernorm_forward_kernelPfS_S_PKfS1_S1_ii)
        /*0020*/ 	.word	0x00000000
.L_5:


//--------------------- .nv.compat                --------------------------
	.section	.nv.compat,"",@"SHT_CUDA_COMPAT_INFO"
	.align	4
        /*0000*/ 	.byte	0x02, 0x09, 0x00, 0x00, 0x02, 0x02, 0x01, 0x00, 0x02, 0x05, 0x05, 0x00, 0x03, 0x07, 0x01, 0x01
        /*0010*/ 	.byte	0x02, 0x03, 0x00, 0x00, 0x02, 0x06, 0x01, 0x00, 0x04, 0x0b, 0x08, 0x00, 0x09, 0x00, 0x00, 0x00
        /*0020*/ 	.byte	0x00, 0x00, 0x00, 0x00


//--------------------- .nv.info._Z24layernorm_forward_kernelPfS_S_PKfS1_S1_ii --------------------------
	.section	.nv.info._Z24layernorm_forward_kernelPfS_S_PKfS1_S1_ii,"",@"SHT_CUDA_INFO"
	.sectionflags	@""
	.align	4


	//----- nvinfo : EIATTR_CUDA_API_VERSION
	.align		4
        /*0000*/ 	.byte	0x04, 0x37
        /*0002*/ 	.short	(.L_7 - .L_6)
.L_6:
        /*0004*/ 	.word	0x00000082


	//----- nvinfo : EIATTR_KPARAM_INFO
	.align		4
.L_7:
        /*0008*/ 	.byte	0x04, 0x17
        /*000a*/ 	.short	(.L_9 - .L_8)
.L_8:
        /*000c*/ 	.word	0x00000000
        /*0010*/ 	.short	0x0007
        /*0012*/ 	.short	0x0034
        /*0014*/ 	.byte	0x00, 0xf0, 0x11, 0x00


	//----- nvinfo : EIATTR_KPARAM_INFO
	.align		4
.L_9:
        /*0018*/ 	.byte	0x04, 0x17
        /*001a*/ 	.short	(.L_11 - .L_10)
.L_10:
        /*001c*/ 	.word	0x00000000
        /*0020*/ 	.short	0x0006
        /*0022*/ 	.short	0x0030
        /*0024*/ 	.byte	0x00, 0xf0, 0x11, 0x00


	//----- nvinfo : EIATTR_KPARAM_INFO
	.align		4
.L_11:
        /*0028*/ 	.byte	0x04, 0x17
        /*002a*/ 	.short	(.L_13 - .L_12)
.L_12:
        /*002c*/ 	.word	0x00000000
        /*0030*/ 	.short	0x0005
        /*0032*/ 	.short	0x0028
        /*0034*/ 	.byte	0x00, 0xf5, 0x21, 0x00


	//----- nvinfo : EIATTR_KPARAM_INFO
	.align		4
.L_13:
        /*0038*/ 	.byte	0x04, 0x17
        /*003a*/ 	.short	(.L_15 - .L_14)
.L_14:
        /*003c*/ 	.word	0x00000000
        /*0040*/ 	.short	0x0004
        /*0042*/ 	.short	0x0020
        /*0044*/ 	.byte	0x00, 0xf5, 0x21, 0x00


	//----- nvinfo : EIATTR_KPARAM_INFO
	.align		4
.L_15:
        /*0048*/ 	.byte	0x04, 0x17
        /*004a*/ 	.short	(.L_17 - .L_16)
.L_16:
        /*004c*/ 	.word	0x00000000
        /*0050*/ 	.short	0x0003
        /*0052*/ 	.short	0x0018
        /*0054*/ 	.byte	0x00, 0xf5, 0x21, 0x00


	//----- nvinfo : EIATTR_KPARAM_INFO
	.align		4
.L_17:
        /*0058*/ 	.byte	0x04, 0x17
        /*005a*/ 	.short	(.L_19 - .L_18)
.L_18:
        /*005c*/ 	.word	0x00000000
        /*0060*/ 	.short	0x0002
        /*0062*/ 	.short	0x0010
        /*0064*/ 	.byte	0x00, 0xf5, 0x21, 0x00


	//----- nvinfo : EIATTR_KPARAM_INFO
	.align		4
.L_19:
        /*0068*/ 	.byte	0x04, 0x17
        /*006a*/ 	.short	(.L_21 - .L_20)
.L_20:
        /*006c*/ 	.word	0x00000000
        /*0070*/ 	.short	0x0001
        /*0072*/ 	.short	0x0008
        /*0074*/ 	.byte	0x00, 0xf5, 0x21, 0x00


	//----- nvinfo : EIATTR_KPARAM_INFO
	.align		4
.L_21:
        /*0078*/ 	.byte	0x04, 0x17
        /*007a*/ 	.short	(.L_23 - .L_22)
.L_22:
        /*007c*/ 	.word	0x00000000
        /*0080*/ 	.short	0x0000
        /*0082*/ 	.short	0x0000
        /*0084*/ 	.byte	0x00, 0xf5, 0x21, 0x00


	//----- nvinfo : EIATTR_SPARSE_MMA_MASK
	.align		4
.L_23:
        /*0088*/ 	.byte	0x03, 0x50
        /*008a*/ 	.short	0x0000


	//----- nvinfo : EIATTR_MAXREG_COUNT
	.align		4
        /*008c*/ 	.byte	0x03, 0x1b
        /*008e*/ 	.short	0x00ff


	//----- nvinfo : EIATTR_MERCURY_ISA_VERSION
	.align		4
        /*0090*/ 	.byte	0x03, 0x5f
        /*0092*/ 	.short	0x0101


	//----- nvinfo : EIATTR_VRC_CTA_INIT_COUNT
	.align		4
        /*0094*/ 	.byte	0x02, 0x4a
	.zero		1
	.zero		1


	//----- nvinfo : EIATTR_EXIT_INSTR_OFFSETS
	.align		4
        /*0098*/ 	.byte	0x04, 0x1c
        /*009a*/ 	.short	(.L_25 - .L_24)


	//   ....[0]....
.L_24:
        /*009c*/ 	.word	0x00000010


	//----- nvinfo : EIATTR_CBANK_PARAM_SIZE
	.align		4
.L_25:
        /*00a0*/ 	.byte	0x03, 0x19
        /*00a2*/ 	.short	0x0038


	//----- nvinfo : EIATTR_PARAM_CBANK
	.align		4
        /*00a4*/ 	.byte	0x04, 0x0a
        /*00a6*/ 	.short	(.L_27 - .L_26)
	.align		4
.L_26:
        /*00a8*/ 	.word	index@(.nv.constant0._Z24layernorm_forward_kernelPfS_S_PKfS1_S1_ii)
        /*00ac*/ 	.short	0x0380
        /*00ae*/ 	.short	0x0038


	//----- nvinfo : EIATTR_SW_WAR
	.align		4
.L_27:
        /*00b0*/ 	.byte	0x04, 0x36
        /*00b2*/ 	.short	(.L_29 - .L_28)
.L_28:
        /*00b4*/ 	.word	0x00000008
.L_29:


//--------------------- .nv.callgraph             --------------------------
	.section	.nv.callgraph,"",@"SHT_CUDA_CALLGRAPH"
	.align	4
	.sectionentsize	8
	.align		4
        /*0000*/ 	.word	0x00000000
	.align		4
        /*0004*/ 	.word	0xffffffff
	.align		4
        /*0008*/ 	.word	0x00000000
	.align		4
        /*000c*/ 	.word	0xfffffffe
	.align		4
        /*0010*/ 	.word	0x00000000
	.align		4
        /*0014*/ 	.word	0xfffffffd
	.align		4
        /*0018*/ 	.word	0x00000000
	.align		4
        /*001c*/ 	.word	0xfffffffc


//--------------------- .text._Z24layernorm_forward_kernelPfS_S_PKfS1_S1_ii --------------------------
	.section	.text._Z24layernorm_forward_kernelPfS_S_PKfS1_S1_ii,"ax",@progbits
	.align	128
        .global         _Z24layernorm_forward_kernelPfS_S_PKfS1_S1_ii
        .type           _Z24layernorm_forward_kernelPfS_S_PKfS1_S1_ii,@function
        .size           _Z24layernorm_forward_kernelPfS_S_PKfS1_S1_ii,(.L_x_1 - _Z24layernorm_forward_kernelPfS_S_PKfS1_S1_ii)
        .other          _Z24layernorm_forward_kernelPfS_S_PKfS1_S1_ii,@"STO_CUDA_ENTRY STV_DEFAULT"
_Z24layernorm_forward_kernelPfS_S_PKfS1_S1_ii:
.text._Z24layernorm_forward_kernelPfS_S_PKfS1_S1_ii:
[----:B------:R-:W-:Y:S01]  /*0000*/  LDC R1, c[0x0][0x37c] ;  /* 0x0000df00ff017b82 */ /* 0x000fe20000000800 */
[----:B------:R-:W-:Y:S05]  /*0010*/  EXIT ;  /* 0x000000000000794d */ /* 0x000fea0003800000 */
.L_x_0:
[----:B------:R-:W-:-:S00]  /*0020*/  BRA `(.L_x_0) ;  /* 0xfffffffc00fc7947 */ /* 0x000fc0000383ffff */
[----:B------:R-:W-:-:S00]  /*0030*/  NOP ;  /* 0x0000000000007918 */ /* 0x000fc00000000000 */
        /* <DEDUP_REMOVED lines=12> */
.L_x_1:


//--------------------- .nv.shared.reserved.0     --------------------------
	.section	.nv.shared.reserved.0,"aw",@nobits
	.weak		__nv_reservedSMEM_offset_0_alias
	.size		__nv_reservedSMEM_offset_0_alias, 0, 64
	.other		__nv_reservedSMEM_offset_0_alias,@"STO_CUDA_RESERVED_SHARED STV_DEFAULT"
__nv_reservedSMEM_offset_0_alias:
	.zero		0
	.zero		64


//--------------------- .nv.constant0._Z24layernorm_forward_kernelPfS_S_PKfS1_S1_ii --------------------------
	.section	.nv.constant0._Z24layernorm_forward_kernelPfS_S_PKfS1_S1_ii,"a",@progbits
	.sectionflags	@""
	.align	4
.nv.constant0._Z24layernorm_forward_kernelPfS_S_PKfS1_S1_ii:
	.zero		952


//--------------------- SYMBOLS --------------------------

	.type		.nv.reservedSmem.offset0,@object
	.size		.nv.reservedSmem.offset0,0x4
